//
// Generated by NVIDIA NVVM Compiler
//
// Compiler Build ID: CL-36424714
// Cuda compilation tools, release 13.0, V13.0.88
// Based on NVVM 20.0.0
//

.version 9.0
.target sm_100
.address_size 64

	// .globl	_Z10kernel_mmmPfS_S_i

.visible .entry _Z10kernel_mmmPfS_S_i(
	.param .u64 .ptr .align 1 _Z10kernel_mmmPfS_S_i_param_0,
	.param .u64 .ptr .align 1 _Z10kernel_mmmPfS_S_i_param_1,
	.param .u64 .ptr .align 1 _Z10kernel_mmmPfS_S_i_param_2,
	.param .u32 _Z10kernel_mmmPfS_S_i_param_3
)
{
	.reg .pred 	%p<12>;
	.reg .b32 	%r<40>;
	.reg .b32 	%f<68>;
	.reg .b64 	%rd<67>;

	ld.param.u64 	%rd14, [_Z10kernel_mmmPfS_S_i_param_0];
	ld.param.u64 	%rd15, [_Z10kernel_mmmPfS_S_i_param_1];
	ld.param.u32 	%r17, [_Z10kernel_mmmPfS_S_i_param_3];
	cvta.to.global.u64 	%rd1, %rd15;
	cvta.to.global.u64 	%rd2, %rd14;
	mov.u32 	%r18, %ctaid.y;
	mov.u32 	%r19, %ntid.y;
	mov.u32 	%r20, %tid.y;
	mad.lo.s32 	%r1, %r18, %r19, %r20;
	mov.u32 	%r21, %ctaid.x;
	mov.u32 	%r22, %ntid.x;
	mov.u32 	%r23, %tid.x;
	mad.lo.s32 	%r2, %r21, %r22, %r23;
	max.s32 	%r24, %r1, %r2;
	setp.ge.s32 	%p1, %r24, %r17;
	setp.lt.s32 	%p2, %r17, 1;
	mov.f32 	%f67, 0f00000000;
	or.pred  	%p3, %p1, %p2;
	@%p3 bra 	$L__BB0_12;
	mul.lo.s32 	%r3, %r17, %r1;
	and.b32  	%r4, %r17, 7;
	setp.lt.u32 	%p4, %r17, 8;
	mov.f32 	%f67, 0f00000000;
	mov.b32 	%r38, 0;
	@%p4 bra 	$L__BB0_4;
	and.b32  	%r38, %r17, 2147483640;
	neg.s32 	%r36, %r38;
	mul.wide.u32 	%rd16, %r17, 4;
	add.s64 	%rd3, %rd1, %rd16;
	mul.wide.u32 	%rd17, %r17, 8;
	add.s64 	%rd4, %rd1, %rd17;
	mul.wide.u32 	%rd18, %r17, 12;
	add.s64 	%rd5, %rd1, %rd18;
	mul.wide.u32 	%rd19, %r17, 16;
	add.s64 	%rd6, %rd1, %rd19;
	mul.wide.u32 	%rd20, %r17, 20;
	add.s64 	%rd7, %rd1, %rd20;
	mul.wide.u32 	%rd21, %r17, 24;
	add.s64 	%rd8, %rd1, %rd21;
	mul.wide.u32 	%rd22, %r17, 28;
	add.s64 	%rd9, %rd1, %rd22;
	mul.wide.u32 	%rd23, %r3, 4;
	add.s64 	%rd24, %rd23, %rd2;
	add.s64 	%rd66, %rd24, 16;
	mov.f32 	%f67, 0f00000000;
	mov.u32 	%r35, %r2;
$L__BB0_3:
	.pragma "nounroll";
	mul.wide.s32 	%rd25, %r35, 4;
	add.s64 	%rd26, %rd3, %rd25;
	add.s64 	%rd27, %rd4, %rd25;
	add.s64 	%rd28, %rd5, %rd25;
	add.s64 	%rd29, %rd6, %rd25;
	add.s64 	%rd30, %rd7, %rd25;
	add.s64 	%rd31, %rd8, %rd25;
	add.s64 	%rd32, %rd9, %rd25;
	add.s64 	%rd33, %rd1, %rd25;
	ld.global.f32 	%f17, [%rd66+-16];
	ld.global.f32 	%f18, [%rd33];
	fma.rn.f32 	%f19, %f17, %f18, %f67;
	ld.global.f32 	%f20, [%rd66+-12];
	ld.global.f32 	%f21, [%rd26];
	fma.rn.f32 	%f22, %f20, %f21, %f19;
	ld.global.f32 	%f23, [%rd66+-8];
	ld.global.f32 	%f24, [%rd27];
	fma.rn.f32 	%f25, %f23, %f24, %f22;
	ld.global.f32 	%f26, [%rd66+-4];
	ld.global.f32 	%f27, [%rd28];
	fma.rn.f32 	%f28, %f26, %f27, %f25;
	ld.global.f32 	%f29, [%rd66];
	ld.global.f32 	%f30, [%rd29];
	fma.rn.f32 	%f31, %f29, %f30, %f28;
	ld.global.f32 	%f32, [%rd66+4];
	ld.global.f32 	%f33, [%rd30];
	fma.rn.f32 	%f34, %f32, %f33, %f31;
	ld.global.f32 	%f35, [%rd66+8];
	ld.global.f32 	%f36, [%rd31];
	fma.rn.f32 	%f37, %f35, %f36, %f34;
	ld.global.f32 	%f38, [%rd66+12];
	ld.global.f32 	%f39, [%rd32];
	fma.rn.f32 	%f67, %f38, %f39, %f37;
	add.s32 	%r36, %r36, 8;
	shl.b32 	%r26, %r17, 3;
	add.s32 	%r35, %r35, %r26;
	add.s64 	%rd66, %rd66, 32;
	setp.ne.s32 	%p5, %r36, 0;
	@%p5 bra 	$L__BB0_3;
$L__BB0_4:
	setp.eq.s32 	%p6, %r4, 0;
	@%p6 bra 	$L__BB0_12;
	and.b32  	%r12, %r17, 3;
	setp.lt.u32 	%p7, %r4, 4;
	@%p7 bra 	$L__BB0_7;
	add.s32 	%r27, %r38, %r3;
	mul.wide.u32 	%rd34, %r27, 4;
	add.s64 	%rd35, %rd2, %rd34;
	ld.global.f32 	%f41, [%rd35];
	mad.lo.s32 	%r28, %r38, %r17, %r2;
	mul.wide.s32 	%rd36, %r28, 4;
	add.s64 	%rd37, %rd1, %rd36;
	ld.global.f32 	%f42, [%rd37];
	fma.rn.f32 	%f43, %f41, %f42, %f67;
	cvt.u64.u32 	%rd38, %r3;
	cvt.u64.u32 	%rd39, %r38;
	add.s64 	%rd40, %rd39, %rd38;
	shl.b64 	%rd41, %rd40, 2;
	add.s64 	%rd42, %rd2, %rd41;
	ld.global.f32 	%f44, [%rd42+4];
	mul.wide.u32 	%rd43, %r17, 4;
	add.s64 	%rd44, %rd37, %rd43;
	ld.global.f32 	%f45, [%rd44];
	fma.rn.f32 	%f46, %f44, %f45, %f43;
	ld.global.f32 	%f47, [%rd42+8];
	add.s64 	%rd45, %rd44, %rd43;
	ld.global.f32 	%f48, [%rd45];
	fma.rn.f32 	%f49, %f47, %f48, %f46;
	ld.global.f32 	%f50, [%rd42+12];
	add.s64 	%rd46, %rd45, %rd43;
	ld.global.f32 	%f51, [%rd46];
	fma.rn.f32 	%f67, %f50, %f51, %f49;
	add.s32 	%r38, %r38, 4;
$L__BB0_7:
	setp.eq.s32 	%p8, %r12, 0;
	@%p8 bra 	$L__BB0_12;
	setp.eq.s32 	%p9, %r12, 1;
	@%p9 bra 	$L__BB0_10;
	add.s32 	%r29, %r38, %r3;
	mul.wide.u32 	%rd47, %r29, 4;
	add.s64 	%rd48, %rd2, %rd47;
	ld.global.f32 	%f53, [%rd48];
	mad.lo.s32 	%r30, %r38, %r17, %r2;
	mul.wide.s32 	%rd49, %r30, 4;
	add.s64 	%rd50, %rd1, %rd49;
	ld.global.f32 	%f54, [%rd50];
	fma.rn.f32 	%f55, %f53, %f54, %f67;
	cvt.u64.u32 	%rd51, %r3;
	cvt.u64.u32 	%rd52, %r38;
	add.s64 	%rd53, %rd52, %rd51;
	shl.b64 	%rd54, %rd53, 2;
	add.s64 	%rd55, %rd2, %rd54;
	ld.global.f32 	%f56, [%rd55+4];
	mul.wide.u32 	%rd56, %r17, 4;
	add.s64 	%rd57, %rd50, %rd56;
	ld.global.f32 	%f57, [%rd57];
	fma.rn.f32 	%f67, %f56, %f57, %f55;
	add.s32 	%r38, %r38, 2;
$L__BB0_10:
	and.b32  	%r31, %r17, 1;
	setp.eq.b32 	%p10, %r31, 1;
	not.pred 	%p11, %p10;
	@%p11 bra 	$L__BB0_12;
	add.s32 	%r32, %r38, %r3;
	mul.wide.u32 	%rd58, %r32, 4;
	add.s64 	%rd59, %rd2, %rd58;
	ld.global.f32 	%f58, [%rd59];
	mad.lo.s32 	%r33, %r38, %r17, %r2;
	mul.wide.s32 	%rd60, %r33, 4;
	add.s64 	%rd61, %rd1, %rd60;
	ld.global.f32 	%f59, [%rd61];
	fma.rn.f32 	%f67, %f58, %f59, %f67;
$L__BB0_12:
	ld.param.u64 	%rd65, [_Z10kernel_mmmPfS_S_i_param_2];
	cvta.to.global.u64 	%rd62, %rd65;
	mad.lo.s32 	%r34, %r17, %r1, %r2;
	mul.wide.s32 	%rd63, %r34, 4;
	add.s64 	%rd64, %rd62, %rd63;
	st.global.f32 	[%rd64], %f67;
	ret;

}


// ===== COMPILED SASS (sm_100) =====

	.target	sm_100

	.elftype	@"ET_EXEC"


//--------------------- .note.nv.tkinfo           --------------------------
	.section	.note.nv.tkinfo,"",@"SHT_NOTE"
	.sectionflags	@"SHF_NOTE_NV_TKINFO"
	.tkinfo
        /*0018*/ 	.word	0x00000002
        /*0030*/ 	.string	""
        /*0030*/ 	.string	"ptxas"
        /*0030*/ 	.string	"Cuda compilation tools, release 13.0, V13.0.88"
        /*0030*/ 	.string	"Build cuda_13.0.r13.0/compiler.36424714_0"
        /*0030*/ 	.string	"-arch sm_100 -m 64 "



//--------------------- .note.nv.cuinfo           --------------------------
	.section	.note.nv.cuinfo,"",@"SHT_NOTE"
	.sectionflags	@"SHF_NOTE_NV_CUINFO"
        /*0018*/ 	.short	0x0002
        /*001a*/ 	.short	0x0064
        /*001c*/ 	.short	0x0082
	.zero		2


//--------------------- .nv.info                  --------------------------
	.section	.nv.info,"",@"SHT_CUDA_INFO"
	.align	4


	//----- nvinfo : EIATTR_REGCOUNT
	.align		4
        /*0000*/ 	.byte	0x04, 0x2f
        /*0002*/ 	.short	(.L_1 - .L_0)
	.align		4
.L_0:
        /*0004*/ 	.word	index@(_Z10kernel_mmmPfS_S_i)
        /*0008*/ 	.word	0x0000001e


	//----- nvinfo : EIATTR_FRAME_SIZE
	.align		4
.L_1:
        /*000c*/ 	.byte	0x04, 0x11
        /*000e*/ 	.short	(.L_3 - .L_2)
	.align		4
.L_2:
        /*0010*/ 	.word	index@(_Z10kernel_mmmPfS_S_i)
        /*0014*/ 	.word	0x00000000


	//----- nvinfo : EIATTR_MIN_STACK_SIZE
	.align		4
.L_3:
        /*0018*/ 	.byte	0x04, 0x12
        /*001a*/ 	.short	(.L_5 - .L_4)
	.align		4
.L_4:
        /*001c*/ 	.word	index@(_Z10kernel_mmmPfS_S_i)
        /*0020*/ 	.word	0x00000000
.L_5:


//--------------------- .nv.compat                --------------------------
	.section	.nv.compat,"",@"SHT_CUDA_COMPAT_INFO"
	.align	4
        /*0000*/ 	.byte	0x02, 0x09, 0x00, 0x00, 0x02, 0x02, 0x01, 0x00, 0x02, 0x05, 0x05, 0x00, 0x03, 0x07, 0x01, 0x01
        /*0010*/ 	.byte	0x02, 0x03, 0x00, 0x00, 0x02, 0x06, 0x01, 0x00, 0x04, 0x0b, 0x08, 0x00, 0x09, 0x00, 0x00, 0x00
        /*0020*/ 	.byte	0x00, 0x00, 0x00, 0x00


//--------------------- .nv.info._Z10kernel_mmmPfS_S_i --------------------------
	.section	.nv.info._Z10kernel_mmmPfS_S_i,"",@"SHT_CUDA_INFO"
	.sectionflags	@""
	.align	4


	//----- nvinfo : EIATTR_CUDA_API_VERSION
	.align		4
        /*0000*/ 	.byte	0x04, 0x37
        /*0002*/ 	.short	(.L_7 - .L_6)
.L_6:
        /*0004*/ 	.word	0x00000082


	//----- nvinfo : EIATTR_KPARAM_INFO
	.align		4
.L_7:
        /*0008*/ 	.byte	0x04, 0x17
        /*000a*/ 	.short	(.L_9 - .L_8)
.L_8:
        /*000c*/ 	.word	0x00000000
        /*0010*/ 	.short	0x0003
        /*0012*/ 	.short	0x0018
        /*0014*/ 	.byte	0x00, 0xf0, 0x11, 0x00


	//----- nvinfo : EIATTR_KPARAM_INFO
	.align		4
.L_9:
        /*0018*/ 	.byte	0x04, 0x17
        /*001a*/ 	.short	(.L_11 - .L_10)
.L_10:
        /*001c*/ 	.word	0x00000000
        /*0020*/ 	.short	0x0002
        /*0022*/ 	.short	0x0010
        /*0024*/ 	.byte	0x00, 0xf5, 0x21, 0x00


	//----- nvinfo : EIATTR_KPARAM_INFO
	.align		4
.L_11:
        /*0028*/ 	.byte	0x04, 0x17
        /*002a*/ 	.short	(.L_13 - .L_12)
.L_12:
        /*002c*/ 	.word	0x00000000
        /*0030*/ 	.short	0x0001
        /*0032*/ 	.short	0x0008
        /*0034*/ 	.byte	0x00, 0xf5, 0x21, 0x00


	//----- nvinfo : EIATTR_KPARAM_INFO
	.align		4
.L_13:
        /*0038*/ 	.byte	0x04, 0x17
        /*003a*/ 	.short	(.L_15 - .L_14)
.L_14:
        /*003c*/ 	.word	0x00000000
        /*0040*/ 	.short	0x0000
        /*0042*/ 	.short	0x0000
        /*0044*/ 	.byte	0x00, 0xf5, 0x21, 0x00


	//----- nvinfo : EIATTR_SPARSE_MMA_MASK
	.align		4
.L_15:
        /*0048*/ 	.byte	0x03, 0x50
        /*004a*/ 	.short	0x0000


	//----- nvinfo : EIATTR_MAXREG_COUNT
	.align		4
        /*004c*/ 	.byte	0x03, 0x1b
        /*004e*/ 	.short	0x00ff


	//----- nvinfo : EIATTR_MERCURY_ISA_VERSION
	.align		4
        /*0050*/ 	.byte	0x03, 0x5f
        /*0052*/ 	.short	0x0101


	//----- nvinfo : EIATTR_VRC_CTA_INIT_COUNT
	.align		4
        /*0054*/ 	.byte	0x02, 0x4a
	.zero		1
	.zero		1


	//----- nvinfo : EIATTR_EXIT_INSTR_OFFSETS
	.align		4
        /*0058*/ 	.byte	0x04, 0x1c
        /*005a*/ 	.short	(.L_17 - .L_16)


	//   ....[0]....
.L_16:
        /*005c*/ 	.word	0x00000b00


	//----- nvinfo : EIATTR_CRS_STACK_SIZE
	.align		4
.L_17:
        /*0060*/ 	.byte	0x04, 0x1e
        /*0062*/ 	.short	(.L_19 - .L_18)
.L_18:
        /*0064*/ 	.word	0x00000000


	//----- nvinfo : EIATTR_CBANK_PARAM_SIZE
	.align		4
.L_19:
        /*0068*/ 	.byte	0x03, 0x19
        /*006a*/ 	.short	0x001c


	//----- nvinfo : EIATTR_PARAM_CBANK
	.align		4
        /*006c*/ 	.byte	0x04, 0x0a
        /*006e*/ 	.short	(.L_21 - .L_20)
	.align		4
.L_20:
        /*0070*/ 	.word	index@(.nv.constant0._Z10kernel_mmmPfS_S_i)
        /*0074*/ 	.short	0x0380
        /*0076*/ 	.short	0x001c


	//----- nvinfo : EIATTR_SW_WAR
	.align		4
.L_21:
        /*0078*/ 	.byte	0x04, 0x36
        /*007a*/ 	.short	(.L_23 - .L_22)
.L_22:
        /*007c*/ 	.word	0x00000008
.L_23:


//--------------------- .nv.callgraph             --------------------------
	.section	.nv.callgraph,"",@"SHT_CUDA_CALLGRAPH"
	.align	4
	.sectionentsize	8
	.align		4
        /*0000*/ 	.word	0x00000000
	.align		4
        /*0004*/ 	.word	0xffffffff
	.align		4
        /*0008*/ 	.word	0x00000000
	.align		4
        /*000c*/ 	.word	0xfffffffe
	.align		4
        /*0010*/ 	.word	0x00000000
	.align		4
        /*0014*/ 	.word	0xfffffffd
	.align		4
        /*0018*/ 	.word	0x00000000
	.align		4
        /*001c*/ 	.word	0xfffffffc


//--------------------- .text._Z10kernel_mmmPfS_S_i --------------------------
	.section	.text._Z10kernel_mmmPfS_S_i,"ax",@progbits
	.align	128
        .global         _Z10kernel_mmmPfS_S_i
        .type           _Z10kernel_mmmPfS_S_i,@function
        .size           _Z10kernel_mmmPfS_S_i,(.L_x_6 - _Z10kernel_mmmPfS_S_i)
        .other          _Z10kernel_mmmPfS_S_i,@"STO_CUDA_ENTRY STV_DEFAULT"
_Z10kernel_mmmPfS_S_i:
.text._Z10kernel_mmmPfS_S_i:
[----:B------:R-:W-:Y:S01]  /*0000*/  LDC R1, c[0x0][0x37c] ;  /* 0x0000df00ff017b82 */ /* 0x000fe20000000800 */
[----:B------:R-:W0:Y:S07]  /*0010*/  S2R R3, SR_TID.Y ;  /* 0x0000000000037919 */ /* 0x000e2e0000002200 */
[----:B------:R-:W0:Y:S01]  /*0020*/  LDC R0, c[0x0][0x364] ;  /* 0x0000d900ff007b82 */ /* 0x000e220000000800 */
[----:B------:R-:W1:Y:S01]  /*0030*/  LDCU UR18, c[0x0][0x398] ;  /* 0x00007300ff1277ac */ /* 0x000e620008000800 */
[----:B------:R-:W-:Y:S01]  /*0040*/  BSSY.RECONVERGENT B0, `(.L_x_0) ;  /* 0x00000a7000007945 */ /* 0x000fe20003800200 */
[----:B------:R-:W2:Y:S01]  /*0050*/  S2R R2, SR_TID.X ;  /* 0x0000000000027919 */ /* 0x000ea20000002100 */
[----:B------:R-:W-:Y:S01]  /*0060*/  HFMA2 R12, -RZ, RZ, 0, 0 ;  /* 0x00000000ff0c7431 */ /* 0x000fe200000001ff */
[----:B------:R-:W3:Y:S03]  /*0070*/  LDCU.64 UR16, c[0x0][0x358] ;  /* 0x00006b00ff1077ac */ /* 0x000ee60008000a00 */
[----:B------:R-:W0:Y:S08]  /*0080*/  S2UR UR4, SR_CTAID.Y ;  /* 0x00000000000479c3 */ /* 0x000e300000002600 */
[----:B------:R-:W2:Y:S01]  /*0090*/  S2UR UR5, SR_CTAID.X ;  /* 0x00000000000579c3 */ /* 0x000ea20000002500 */
[----:B-1----:R-:W-:-:S07]  /*00a0*/  UISETP.GE.AND UP0, UPT, UR18, 0x1, UPT ;  /* 0x000000011200788c */ /* 0x002fce000bf06270 */
[----:B------:R-:W2:Y:S01]  /*00b0*/  LDC R13, c[0x0][0x360] ;  /* 0x0000d800ff0d7b82 */ /* 0x000ea20000000800 */
[----:B------:R-:W-:Y:S01]  /*00c0*/  PLOP3.LUT P0, PT, PT, PT, UP0, 0x80, 0x8 ;  /* 0x000000000008781c */ /* 0x000fe20003f0f008 */
[----:B0-----:R-:W-:Y:S02]  /*00d0*/  IMAD R0, R0, UR4, R3 ;  /* 0x0000000400007c24 */ /* 0x001fe4000f8e0203 */
[----:B--2---:R-:W-:-:S05]  /*00e0*/  IMAD R13, R13, UR5, R2 ;  /* 0x000000050d0d7c24 */ /* 0x004fca000f8e0202 */
[----:B------:R-:W-:-:S04]  /*00f0*/  VIMNMX R2, PT, PT, R0, R13, !PT ;  /* 0x0000000d00027248 */ /* 0x000fc80007fe0100 */
[----:B------:R-:W-:-:S13]  /*0100*/  ISETP.GE.OR P0, PT, R2, UR18, !P0 ;  /* 0x0000001202007c0c */ /* 0x000fda000c706670 */
[----:B---3--:R-:W-:Y:S05]  /*0110*/  @P0 BRA `(.L_x_1) ;  /* 0x0000000800640947 */ /* 0x008fea0003800000 */
[----:B------:R-:W-:Y:S02]  /*0120*/  UISETP.GE.U32.AND UP1, UPT, UR18, 0x8, UPT ;  /* 0x000000081200788c */ /* 0x000fe4000bf26070 */
[----:B------:R-:W-:Y:S01]  /*0130*/  IMAD R5, R0, UR18, RZ ;  /* 0x0000001200057c24 */ /* 0x000fe2000f8e02ff */
[----:B------:R-:W-:Y:S01]  /*0140*/  ULOP3.LUT UR19, UR18, 0x7, URZ, 0xc0, !UPT ;  /* 0x0000000712137892 */ /* 0x000fe2000f8ec0ff */
[----:B------:R-:W-:Y:S01]  /*0150*/  MOV R12, RZ ;  /* 0x000000ff000c7202 */ /* 0x000fe20000000f00 */
[----:B------:R-:W-:Y:S02]  /*0160*/  UMOV UR4, URZ ;  /* 0x000000ff00047c82 */ /* 0x000fe40008000000 */
[----:B------:R-:W-:Y:S02]  /*0170*/  UISETP.NE.AND UP0, UPT, UR19, URZ, UPT ;  /* 0x000000ff1300728c */ /* 0x000fe4000bf05270 */
[----:B------:R-:W-:Y:S09]  /*0180*/  BRA.U !UP1, `(.L_x_2) ;  /* 0x0000000509087547 */ /* 0x000ff2000b800000 */
[----:B------:R-:W0:Y:S01]  /*0190*/  LDCU.128 UR20, c[0x0][0x380] ;  /* 0x00007000ff1477ac */ /* 0x000e220008000c00 */
[----:B------:R-:W-:Y:S02]  /*01a0*/  MOV R12, RZ ;  /* 0x000000ff000c7202 */ /* 0x000fe40000000f00 */
[----:B------:R-:W-:Y:S01]  /*01b0*/  MOV R14, R13 ;  /* 0x0000000d000e7202 */ /* 0x000fe20000000f00 */
[----:B------:R-:W-:-:S04]  /*01c0*/  ULOP3.LUT UR4, UR18, 0x7ffffff8, URZ, 0xc0, !UPT ;  /* 0x7ffffff812047892 */ /* 0x000fc8000f8ec0ff */
[----:B------:R-:W-:Y:S01]  /*01d0*/  UIADD3 UR5, UPT, UPT, -UR4, URZ, URZ ;  /* 0x000000ff04057290 */ /* 0x000fe2000fffe1ff */
[----:B0-----:R-:W-:Y:S01]  /*01e0*/  MOV R2, UR20 ;  /* 0x0000001400027c02 */ /* 0x001fe20008000f00 */
[----:B------:R-:W-:Y:S01]  /*01f0*/  UIMAD.WIDE.U32 UR6, UR18, 0xc, UR22 ;  /* 0x0000000c120678a5 */ /* 0x000fe2000f8e0016 */
[----:B------:R-:W-:Y:S01]  /*0200*/  MOV R3, UR21 ;  /* 0x0000001500037c02 */ /* 0x000fe20008000f00 */
[----:B------:R-:W-:Y:S02]  /*0210*/  UIMAD.WIDE.U32 UR8, UR18, 0x10, UR22 ;  /* 0x00000010120878a5 */ /* 0x000fe4000f8e0016 */
[----:B------:R-:W-:Y:S01]  /*0220*/  UIMAD.WIDE.U32 UR10, UR18, 0x14, UR22 ;  /* 0x00000014120a78a5 */ /* 0x000fe2000f8e0016 */
[----:B------:R-:W-:Y:S01]  /*0230*/  IMAD.WIDE.U32 R2, R5, 0x4, R2 ;  /* 0x0000000405027825 */ /* 0x000fe200078e0002 */
[----:B------:R-:W-:Y:S02]  /*0240*/  UIMAD.WIDE.U32 UR12, UR18, 0x18, UR22 ;  /* 0x00000018120c78a5 */ /* 0x000fe4000f8e0016 */
[----:B------:R-:W-:Y:S01]  /*0250*/  UIMAD.WIDE.U32 UR14, UR18, 0x1c, UR22 ;  /* 0x0000001c120e78a5 */ /* 0x000fe2000f8e0016 */
[----:B------:R-:W-:-:S04]  /*0260*/  IADD3 R2, P0, PT, R2, 0x10, RZ ;  /* 0x0000001002027810 */ /* 0x000fc80007f1e0ff */
[----:B------:R-:W-:-:S09]  /*0270*/  IADD3.X R3, PT, PT, RZ, R3, RZ, P0, !PT ;  /* 0x00000003ff037210 */ /* 0x000fd200007fe4ff */
.L_x_3:
[----:B------:R-:W-:Y:S01]  /*0280*/  UIMAD.WIDE.U32 UR24, UR18, 0x4, UR22 ;  /* 0x00000004121878a5 */ /* 0x000fe2000f8e0016 */
[----:B------:R-:W-:Y:S01]  /*0290*/  IMAD.MOV.U32 R23, RZ, RZ, 0x4 ;  /* 0x00000004ff177424 */ /* 0x000fe200078e00ff */
[----:B------:R-:W-:Y:S01]  /*02a0*/  UIMAD.WIDE.U32 UR20, UR18, 0x8, UR22 ;  /* 0x00000008121478a5 */ /* 0x000fe2000f8e0016 */
[----:B------:R-:W-:Y:S01]  /*02b0*/  HFMA2 R11, -RZ, RZ, 0, 2.384185791015625e-07 ;  /* 0x00000004ff0b7431 */ /* 0x000fe200000001ff */
[----:B------:R-:W2:Y:S01]  /*02c0*/  LDG.E R21, desc[UR16][R2.64+-0x10] ;  /* 0xfffff01002157981 */ /* 0x000ea2000c1e1900 */
[----:B------:R-:W-:Y:S01]  /*02d0*/  IMAD.WIDE R22, R14, R23, UR22 ;  /* 0x000000160e167e25 */ /* 0x000fe2000f8e0217 */
[----:B------:R-:W-:Y:S02]  /*02e0*/  MOV R8, UR24 ;  /* 0x0000001800087c02 */ /* 0x000fe40008000f00 */
[----:B------:R-:W-:Y:S01]  /*02f0*/  MOV R9, UR25 ;  /* 0x0000001900097c02 */ /* 0x000fe20008000f00 */
[----:B------:R-:W3:Y:S01]  /*0300*/  LDG.E R19, desc[UR16][R2.64+-0xc] ;  /* 0xfffff41002137981 */ /* 0x000ee2000c1e1900 */
[----:B------:R-:W-:-:S02]  /*0310*/  MOV R24, UR20 ;  /* 0x0000001400187c02 */ /* 0x000fc40008000f00 */
[----:B------:R-:W-:Y:S01]  /*0320*/  MOV R25, UR21 ;  /* 0x0000001500197c02 */ /* 0x000fe20008000f00 */
[C---:B------:R-:W-:Y:S01]  /*0330*/  IMAD.WIDE R8, R14.reuse, 0x4, R8 ;  /* 0x000000040e087825 */ /* 0x040fe200078e0208 */
[----:B------:R-:W2:Y:S03]  /*0340*/  LDG.E R22, desc[UR16][R22.64] ;  /* 0x0000001016167981 */ /* 0x000ea6000c1e1900 */
[C---:B------:R-:W-:Y:S01]  /*0350*/  IMAD.WIDE R24, R14.reuse, 0x4, R24 ;  /* 0x000000040e187825 */ /* 0x040fe200078e0218 */
[----:B------:R0:W3:Y:S03]  /*0360*/  LDG.E R20, desc[UR16][R8.64] ;  /* 0x0000001008147981 */ /* 0x0000e6000c1e1900 */
[----:B------:R-:W-:Y:S01]  /*0370*/  IMAD.MOV.U32 R5, RZ, RZ, 0x4 ;  /* 0x00000004ff057424 */ /* 0x000fe200078e00ff */
[----:B------:R-:W4:Y:S01]  /*0380*/  LDG.E R18, desc[UR16][R24.64] ;  /* 0x0000001018127981 */ /* 0x000f22000c1e1900 */
[----:B------:R-:W-:Y:S01]  /*0390*/  IMAD.WIDE R10, R14, R11, UR6 ;  /* 0x000000060e0a7e25 */ /* 0x000fe2000f8e020b */
[----:B------:R-:W-:-:S02]  /*03a0*/  MOV R7, 0x4 ;  /* 0x0000000400077802 */ /* 0x000fc40000000f00 */
[----:B------:R-:W4:Y:S01]  /*03b0*/  LDG.E R17, desc[UR16][R2.64+-0x8] ;  /* 0xfffff81002117981 */ /* 0x000f22000c1e1900 */
[----:B0-----:R-:W-:Y:S02]  /*03c0*/  HFMA2 R9, -RZ, RZ, 0, 2.384185791015625e-07 ;  /* 0x00000004ff097431 */ /* 0x001fe400000001ff */
[C---:B------:R-:W-:Y:S01]  /*03d0*/  IMAD.WIDE R4, R14.reuse, R5, UR8 ;  /* 0x000000080e047e25 */ /* 0x040fe2000f8e0205 */
[----:B------:R0:W5:Y:S04]  /*03e0*/  LDG.E R16, desc[UR16][R10.64] ;  /* 0x000000100a107981 */ /* 0x000168000c1e1900 */
[----:B------:R-:W5:Y:S01]  /*03f0*/  LDG.E R15, desc[UR16][R2.64+-0x4] ;  /* 0xfffffc10020f7981 */ /* 0x000f62000c1e1900 */
[----:B------:R-:W-:Y:S01]  /*0400*/  IMAD.WIDE R6, R14, R7, UR10 ;  /* 0x0000000a0e067e25 */ /* 0x000fe2000f8e0207 */
[----:B------:R-:W-:-:S02]  /*0410*/  MOV R27, 0x4 ;  /* 0x00000004001b7802 */ /* 0x000fc40000000f00 */
[----:B------:R1:W5:Y:S01]  /*0420*/  LDG.E R4, desc[UR16][R4.64] ;  /* 0x0000001004047981 */ /* 0x000362000c1e1900 */
[----:B------:R-:W-:-:S03]  /*0430*/  IMAD.WIDE R8, R14, R9, UR12 ;  /* 0x0000000c0e087e25 */ /* 0x000fc6000f8e0209 */
[----:B------:R-:W5:Y:S01]  /*0440*/  LDG.E R23, desc[UR16][R2.64] ;  /* 0x0000001002177981 */ /* 0x000f62000c1e1900 */
[----:B0-----:R-:W-:-:S03]  /*0450*/  IMAD.WIDE R10, R14, R27, UR14 ;  /* 0x0000000e0e0a7e25 */ /* 0x001fc6000f8e021b */
[----:B------:R-:W5:Y:S04]  /*0460*/  LDG.E R7, desc[UR16][R6.64] ;  /* 0x0000001006077981 */ /* 0x000f68000c1e1900 */
[----:B------:R-:W5:Y:S04]  /*0470*/  LDG.E R24, desc[UR16][R2.64+0x4] ;  /* 0x0000041002187981 */ /* 0x000f68000c1e1900 */
[----:B------:R-:W5:Y:S04]  /*0480*/  LDG.E R8, desc[UR16][R8.64] ;  /* 0x0000001008087981 */ /* 0x000f68000c1e1900 */
[----:B------:R-:W5:Y:S04]  /*0490*/  LDG.E R25, desc[UR16][R2.64+0x8] ;  /* 0x0000081002197981 */ /* 0x000f68000c1e1900 */
[----:B------:R-:W5:Y:S04]  /*04a0*/  LDG.E R10, desc[UR16][R10.64] ;  /* 0x000000100a0a7981 */ /* 0x000f68000c1e1900 */
[----:B------:R0:W5:Y:S01]  /*04b0*/  LDG.E R27, desc[UR16][R2.64+0xc] ;  /* 0x00000c10021b7981 */ /* 0x000162000c1e1900 */
[----:B------:R-:W-:-:S04]  /*04c0*/  UIADD3 UR5, UPT, UPT, UR5, 0x8, URZ ;  /* 0x0000000805057890 */ /* 0x000fc8000fffe0ff */
[----:B------:R-:W-:Y:S01]  /*04d0*/  UISETP.NE.AND UP1, UPT, UR5, URZ, UPT ;  /* 0x000000ff0500728c */ /* 0x000fe2000bf25270 */
[----:B-1----:R-:W-:Y:S02]  /*04e0*/  MOV R5, UR18 ;  /* 0x0000001200057c02 */ /* 0x002fe40008000f00 */
[----:B0-----:R-:W-:-:S03]  /*04f0*/  IADD3 R2, P0, PT, R2, 0x20, RZ ;  /* 0x0000002002027810 */ /* 0x001fc60007f1e0ff */
[----:B------:R-:W-:Y:S01]  /*0500*/  IMAD R14, R5, 0x8, R14 ;  /* 0x00000008050e7824 */ /* 0x000fe200078e020e */
[----:B------:R-:W-:Y:S01]  /*0510*/  IADD3.X R3, PT, PT, RZ, R3, RZ, P0, !PT ;  /* 0x00000003ff037210 */ /* 0x000fe200007fe4ff */
[----:B--2---:R-:W-:-:S04]  /*0520*/  FFMA R22, R21, R22, R12 ;  /* 0x0000001615167223 */ /* 0x004fc8000000000c */
[----:B---3--:R-:W-:-:S04]  /*0530*/  FFMA R20, R19, R20, R22 ;  /* 0x0000001413147223 */ /* 0x008fc80000000016 */
[----:B----4-:R-:W-:-:S04]  /*0540*/  FFMA R18, R17, R18, R20 ;  /* 0x0000001211127223 */ /* 0x010fc80000000014 */
[----:B-----5:R-:W-:-:S04]  /*0550*/  FFMA R16, R15, R16, R18 ;  /* 0x000000100f107223 */ /* 0x020fc80000000012 */
[----:B------:R-:W-:-:S04]  /*0560*/  FFMA R23, R23, R4, R16 ;  /* 0x0000000417177223 */ /* 0x000fc80000000010 */
[----:B------:R-:W-:-:S04]  /*0570*/  FFMA R24, R24, R7, R23 ;  /* 0x0000000718187223 */ /* 0x000fc80000000017 */
[----:B------:R-:W-:-:S04]  /*0580*/  FFMA R8, R25, R8, R24 ;  /* 0x0000000819087223 */ /* 0x000fc80000000018 */
[----:B------:R-:W-:Y:S01]  /*0590*/  FFMA R12, R27, R10, R8 ;  /* 0x0000000a1b0c7223 */ /* 0x000fe20000000008 */
[----:B------:R-:W-:Y:S06]  /*05a0*/  BRA.U UP1, `(.L_x_3) ;  /* 0xfffffffd01347547 */ /* 0x000fec000b83ffff */
.L_x_2:
[----:B------:R-:W-:Y:S05]  /*05b0*/  BRA.U !UP0, `(.L_x_1) ;  /* 0x00000005083c7547 */ /* 0x000fea000b800000 */
[----:B------:R-:W-:Y:S01]  /*05c0*/  UISETP.GE.U32.AND UP0, UPT, UR19, 0x4, UPT ;  /* 0x000000041300788c */ /* 0x000fe2000bf06070 */
[----:B------:R-:W-:Y:S01]  /*05d0*/  IMAD R2, R0, UR18, RZ ;  /* 0x0000001200027c24 */ /* 0x000fe2000f8e02ff */
[----:B------:R-:W-:-:S04]  /*05e0*/  ULOP3.LUT UR5, UR18, 0x3, URZ, 0xc0, !UPT ;  /* 0x0000000312057892 */ /* 0x000fc8000f8ec0ff */
[----:B------:R-:W-:-:S03]  /*05f0*/  UISETP.NE.AND UP1, UPT, UR5, URZ, UPT ;  /* 0x000000ff0500728c */ /* 0x000fc6000bf25270 */
[----:B------:R-:W-:Y:S08]  /*0600*/  BRA.U !UP0, `(.L_x_4) ;  /* 0x00000001087c7547 */ /* 0x000ff0000b800000 */
[----:B------:R-:W0:Y:S01]  /*0610*/  LDC.64 R6, c[0x0][0x388] ;  /* 0x0000e200ff067b82 */ /* 0x000e220000000a00 */
[----:B------:R-:W1:Y:S01]  /*0620*/  LDCU.64 UR6, c[0x0][0x380] ;  /* 0x00007000ff0677ac */ /* 0x000e620008000a00 */
[----:B------:R-:W-:Y:S02]  /*0630*/  MOV R4, UR4 ;  /* 0x0000000400047c02 */ /* 0x000fe40008000f00 */
[----:B------:R-:W-:Y:S02]  /*0640*/  IADD3 R3, PT, PT, R2, UR4, RZ ;  /* 0x0000000402037c10 */ /* 0x000fe4000fffe0ff */
[----:B------:R-:W-:Y:S01]  /*0650*/  MOV R11, UR18 ;  /* 0x00000012000b7c02 */ /* 0x000fe20008000f00 */
[----:B------:R-:W-:Y:S01]  /*0660*/  IMAD R5, R4, UR18, R13 ;  /* 0x0000001204057c24 */ /* 0x000fe2000f8e020d */
[----:B------:R-:W2:Y:S01]  /*0670*/  LDC.64 R8, c[0x0][0x380] ;  /* 0x0000e000ff087b82 */ /* 0x000ea20000000a00 */
[----:B------:R-:W-:Y:S02]  /*0680*/  IADD3 R14, P0, PT, R2, UR4, RZ ;  /* 0x00000004020e7c10 */ /* 0x000fe4000ff1e0ff */
[----:B------:R-:W-:Y:S01]  /*0690*/  MOV R15, UR18 ;  /* 0x00000012000f7c02 */ /* 0x000fe20008000f00 */
[----:B0-----:R-:W-:-:S04]  /*06a0*/  IMAD.WIDE R6, R5, 0x4, R6 ;  /* 0x0000000405067825 */ /* 0x001fc800078e0206 */
[----:B------:R-:W-:Y:S01]  /*06b0*/  IMAD.WIDE.U32 R10, R11, 0x4, R6 ;  /* 0x000000040b0a7825 */ /* 0x000fe200078e0006 */
[----:B------:R-:W-:Y:S01]  /*06c0*/  MOV R17, UR18 ;  /* 0x0000001200117c02 */ /* 0x000fe20008000f00 */
[----:B------:R-:W3:Y:S02]  /*06d0*/  LDG.E R6, desc[UR16][R6.64] ;  /* 0x0000001006067981 */ /* 0x000ee4000c1e1900 */
[----:B--2---:R-:W-:Y:S01]  /*06e0*/  IMAD.WIDE.U32 R8, R3, 0x4, R8 ;  /* 0x0000000403087825 */ /* 0x004fe200078e0008 */
[----:B------:R-:W-:Y:S02]  /*06f0*/  IADD3.X R3, PT, PT, RZ, RZ, RZ, P0, !PT ;  /* 0x000000ffff037210 */ /* 0x000fe400007fe4ff */
[----:B-1----:R-:W-:-:S03]  /*0700*/  LEA R4, P0, R14, UR6, 0x2 ;  /* 0x000000060e047c11 */ /* 0x002fc6000f8010ff */
[----:B------:R-:W3:Y:S01]  /*0710*/  LDG.E R9, desc[UR16][R8.64] ;  /* 0x0000001008097981 */ /* 0x000ee2000c1e1900 */
[----:B------:R-:W-:Y:S01]  /*0720*/  LEA.HI.X R5, R14, UR7, R3, 0x2, P0 ;  /* 0x000000070e057c11 */ /* 0x000fe200080f1403 */
[----:B------:R-:W-:Y:S02]  /*0730*/  IMAD.WIDE.U32 R14, R15, 0x4, R10 ;  /* 0x000000040f0e7825 */ /* 0x000fe400078e000a */
[----:B------:R-:W2:Y:S04]  /*0740*/  LDG.E R3, desc[UR16][R10.64] ;  /* 0x000000100a037981 */ /* 0x000ea8000c1e1900 */
[----:B------:R-:W2:Y:S01]  /*0750*/  LDG.E R18, desc[UR16][R4.64+0x4] ;  /* 0x0000041004127981 */ /* 0x000ea2000c1e1900 */
[----:B------:R-:W-:-:S03]  /*0760*/  IMAD.WIDE.U32 R16, R17, 0x4, R14 ;  /* 0x0000000411107825 */ /* 0x000fc600078e000e */
[----:B------:R-:W4:Y:S04]  /*0770*/  LDG.E R19, desc[UR16][R14.64] ;  /* 0x000000100e137981 */ /* 0x000f28000c1e1900 */
[----:B------:R-:W4:Y:S04]  /*0780*/  LDG.E R20, desc[UR16][R4.64+0x8] ;  /* 0x0000081004147981 */ /* 0x000f28000c1e1900 */
[----:B------:R-:W5:Y:S04]  /*0790*/  LDG.E R22, desc[UR16][R4.64+0xc] ;  /* 0x00000c1004167981 */ /* 0x000f68000c1e1900 */
[----:B------:R-:W5:Y:S01]  /*07a0*/  LDG.E R16, desc[UR16][R16.64] ;  /* 0x0000001010107981 */ /* 0x000f62000c1e1900 */
[----:B------:R-:W-:Y:S01]  /*07b0*/  UIADD3 UR4, UPT, UPT, UR4, 0x4, URZ ;  /* 0x0000000404047890 */ /* 0x000fe2000fffe0ff */
[----:B---3--:R-:W-:-:S04]  /*07c0*/  FFMA R9, R9, R6, R12 ;  /* 0x0000000609097223 */ /* 0x008fc8000000000c */
[----:B--2---:R-:W-:-:S04]  /*07d0*/  FFMA R3, R18, R3, R9 ;  /* 0x0000000312037223 */ /* 0x004fc80000000009 */
[----:B----4-:R-:W-:-:S04]  /*07e0*/  FFMA R3, R20, R19, R3 ;  /* 0x0000001314037223 */ /* 0x010fc80000000003 */
[----:B-----5:R-:W-:-:S07]  /*07f0*/  FFMA R12, R22, R16, R3 ;  /* 0x00000010160c7223 */ /* 0x020fce0000000003 */
.L_x_4:
[----:B------:R-:W-:Y:S05]  /*0800*/  BRA.U !UP1, `(.L_x_1) ;  /* 0x0000000109a87547 */ /* 0x000fea000b800000 */
[----:B------:R-:W-:Y:S01]  /*0810*/  UISETP.NE.AND UP0, UPT, UR5, 0x1, UPT ;  /* 0x000000010500788c */ /* 0x000fe2000bf05270 */
[----:B------:R-:W-:Y:S01]  /*0820*/  MOV R4, UR4 ;  /* 0x0000000400047c02 */ /* 0x000fe20008000f00 */
[----:B------:R-:W-:Y:S02]  /*0830*/  ULOP3.LUT UR5, UR18, 0x1, URZ, 0xc0, !UPT ;  /* 0x0000000112057892 */ /* 0x000fe4000f8ec0ff */
[----:B------:R-:W-:Y:S02]  /*0840*/  IMAD.U32 R17, RZ, RZ, UR18 ;  /* 0x00000012ff117e24 */ /* 0x000fe4000f8e00ff */
[----:B------:R-:W-:Y:S01]  /*0850*/  UISETP.NE.U32.AND UP1, UPT, UR5, 0x1, UPT ;  /* 0x000000010500788c */ /* 0x000fe2000bf25070 */
[----:B------:R-:W-:-:S04]  /*0860*/  PLOP3.LUT P1, PT, PT, PT, UP0, 0x80, 0x8 ;  /* 0x000000000008781c */ /* 0x000fc80003f2f008 */
[----:B------:R-:W0:Y:S01]  /*0870*/  @UP0 LDCU.128 UR8, c[0x0][0x380] ;  /* 0x00007000ff0807ac */ /* 0x000e220008000c00 */
[----:B------:R-:W-:Y:S01]  /*0880*/  PLOP3.LUT P0, PT, PT, PT, UP1, 0x80, 0x8 ;  /* 0x000000000008781c */ /* 0x000fe20003f0f018 */
[----:B------:R-:W1:Y:S04]  /*0890*/  @UP0 LDCU.64 UR6, c[0x0][0x380] ;  /* 0x00007000ff0607ac */ /* 0x000e680008000a00 */
[----:B------:R-:W2:Y:S03]  /*08a0*/  @!UP1 LDCU.128 UR12, c[0x0][0x380] ;  /* 0x00007000ff0c97ac */ /* 0x000ea60008000c00 */
[C---:B------:R-:W-:Y:S01]  /*08b0*/  @P1 VIADD R3, R2.reuse, UR4 ;  /* 0x0000000402031c36 */ /* 0x040fe20008000000 */
[----:B------:R-:W-:Y:S01]  /*08c0*/  @P1 IADD3 R5, P2, PT, R2, UR4, RZ ;  /* 0x0000000402051c10 */ /* 0x000fe2000ff5e0ff */
[----:B------:R-:W-:-:S03]  /*08d0*/  @UP0 UIADD3 UR4, UPT, UPT, UR4, 0x2, URZ ;  /* 0x0000000204040890 */ /* 0x000fc6000fffe0ff */
[----:B------:R-:W-:Y:S02]  /*08e0*/  @P1 IADD3.X R8, PT, PT, RZ, RZ, RZ, P2, !PT ;  /* 0x000000ffff081210 */ /* 0x000fe400017fe4ff */
[----:B0-----:R-:W-:Y:S02]  /*08f0*/  MOV R14, UR8 ;  /* 0x00000008000e7c02 */ /* 0x001fe40008000f00 */
[----:B------:R-:W-:Y:S02]  /*0900*/  MOV R15, UR9 ;  /* 0x00000009000f7c02 */ /* 0x000fe40008000f00 */
[----:B------:R-:W-:Y:S02]  /*0910*/  MOV R6, UR10 ;  /* 0x0000000a00067c02 */ /* 0x000fe40008000f00 */
[----:B------:R-:W-:Y:S01]  /*0920*/  MOV R7, UR11 ;  /* 0x0000000b00077c02 */ /* 0x000fe20008000f00 */
[----:B------:R-:W-:-:S04]  /*0930*/  @P1 IMAD.WIDE.U32 R14, R3, 0x4, R14 ;  /* 0x00000004030e1825 */ /* 0x000fc800078e000e */
[----:B------:R-:W-:Y:S01]  /*0940*/  @P1 IMAD R3, R4, UR18, R13 ;  /* 0x0000001204031c24 */ /* 0x000fe2000f8e020d */
[----:B-1----:R-:W-:Y:S02]  /*0950*/  @P1 LEA R4, P2, R5, UR6, 0x2 ;  /* 0x0000000605041c11 */ /* 0x002fe4000f8410ff */
[----:B------:R-:W-:Y:S01]  /*0960*/  MOV R18, UR4 ;  /* 0x0000000400127c02 */ /* 0x000fe20008000f00 */
[----:B------:R-:W-:Y:S01]  /*0970*/  @P1 IMAD.WIDE R6, R3, 0x4, R6 ;  /* 0x0000000403061825 */ /* 0x000fe200078e0206 */
[----:B------:R-:W-:Y:S01]  /*0980*/  @P1 LEA.HI.X R5, R5, UR7, R8, 0x2, P2 ;  /* 0x0000000705051c11 */ /* 0x000fe200090f1408 */
[----:B------:R-:W3:Y:S01]  /*0990*/  @P1 LDG.E R3, desc[UR16][R14.64] ;  /* 0x000000100e031981 */ /* 0x000ee2000c1e1900 */
[----:B--2---:R-:W-:Y:S01]  /*09a0*/  MOV R8, UR12 ;  /* 0x0000000c00087c02 */ /* 0x004fe20008000f00 */
[----:B------:R-:W-:Y:S01]  /*09b0*/  @!P0 IMAD R21, R18, UR18, R13 ;  /* 0x0000001212158c24 */ /* 0x000fe2000f8e020d */
[----:B------:R-:W-:Y:S01]  /*09c0*/  MOV R9, UR13 ;  /* 0x0000000d00097c02 */ /* 0x000fe20008000f00 */
[----:B------:R-:W-:Y:S01]  /*09d0*/  @P1 IMAD.WIDE.U32 R16, R17, 0x4, R6 ;  /* 0x0000000411101825 */ /* 0x000fe200078e0006 */
[----:B------:R-:W-:Y:S01]  /*09e0*/  @!P0 IADD3 R19, PT, PT, R2, UR4, RZ ;  /* 0x0000000402138c10 */ /* 0x000fe2000fffe0ff */
[----:B------:R-:W3:Y:S01]  /*09f0*/  @P1 LDG.E R6, desc[UR16][R6.64] ;  /* 0x0000001006061981 */ /* 0x000ee2000c1e1900 */
[----:B------:R-:W-:-:S02]  /*0a00*/  MOV R10, UR14 ;  /* 0x0000000e000a7c02 */ /* 0x000fc40008000f00 */
[----:B------:R-:W-:Y:S01]  /*0a10*/  MOV R11, UR15 ;  /* 0x0000000f000b7c02 */ /* 0x000fe20008000f00 */
[----:B------:R-:W-:Y:S01]  /*0a20*/  @!P0 IMAD.WIDE.U32 R8, R19, 0x4, R8 ;  /* 0x0000000413088825 */ /* 0x000fe200078e0008 */
[----:B------:R-:W2:Y:S03]  /*0a30*/  @P1 LDG.E R16, desc[UR16][R16.64] ;  /* 0x0000001010101981 */ /* 0x000ea6000c1e1900 */
[----:B------:R-:W-:Y:S01]  /*0a40*/  @!P0 IMAD.WIDE R10, R21, 0x4, R10 ;  /* 0x00000004150a8825 */ /* 0x000fe200078e020a */
[----:B------:R-:W2:Y:S04]  /*0a50*/  @P1 LDG.E R4, desc[UR16][R4.64+0x4] ;  /* 0x0000041004041981 */ /* 0x000ea8000c1e1900 */
[----:B------:R-:W4:Y:S04]  /*0a60*/  @!P0 LDG.E R9, desc[UR16][R8.64] ;  /* 0x0000001008098981 */ /* 0x000f28000c1e1900 */
[----:B------:R-:W4:Y:S01]  /*0a70*/  @!P0 LDG.E R10, desc[UR16][R10.64] ;  /* 0x000000100a0a8981 */ /* 0x000f22000c1e1900 */
[----:B---3--:R-:W-:-:S04]  /*0a80*/  @P1 FFMA R3, R3, R6, R12 ;  /* 0x0000000603031223 */ /* 0x008fc8000000000c */
[----:B--2---:R-:W-:-:S04]  /*0a90*/  @P1 FFMA R12, R4, R16, R3 ;  /* 0x00000010040c1223 */ /* 0x004fc80000000003 */
[----:B----4-:R-:W-:-:S07]  /*0aa0*/  @!P0 FFMA R12, R9, R10, R12 ;  /* 0x0000000a090c8223 */ /* 0x010fce000000000c */
.L_x_1:
[----:B------:R-:W-:Y:S05]  /*0ab0*/  BSYNC.RECONVERGENT B0 ;  /* 0x0000000000007941 */ /* 0x000fea0003800200 */
.L_x_0:
[----:B------:R-:W0:Y:S01]  /*0ac0*/  LDC.64 R2, c[0x0][0x390] ;  /* 0x0000e400ff027b82 */ /* 0x000e220000000a00 */
[----:B------:R-:W-:-:S04]  /*0ad0*/  IMAD R13, R0, UR18, R13 ;  /* 0x00000012000d7c24 */ /* 0x000fc8000f8e020d */
[----:B0-----:R-:W-:-:S05]  /*0ae0*/  IMAD.WIDE R2, R13, 0x4, R2 ;  /* 0x000000040d027825 */ /* 0x001fca00078e0202 */
[----:B------:R-:W-:Y:S01]  /*0af0*/  STG.E desc[UR16][R2.64], R12 ;  /* 0x0000000c02007986 */ /* 0x000fe2000c101910 */
[----:B------:R-:W-:Y:S05]  /*0b00*/  EXIT ;  /* 0x000000000000794d */ /* 0x000fea0003800000 */
.L_x_5:
[----:B------:R-:W-:-:S00]  /*0b10*/  BRA `(.L_x_5) ;  /* 0xfffffffc00fc7947 */ /* 0x000fc0000383ffff */
[----:B------:R-:W-:-:S00]  /*0b20*/  NOP ;  /* 0x0000000000007918 */ /* 0x000fc00000000000 */
        /* <DEDUP_REMOVED lines=13> */
.L_x_6:


//--------------------- .nv.shared.reserved.0     --------------------------
	.section	.nv.shared.reserved.0,"aw",@nobits
	.weak		__nv_reservedSMEM_offset_0_alias
	.size		__nv_reservedSMEM_offset_0_alias, 0, 64
	.other		__nv_reservedSMEM_offset_0_alias,@"STO_CUDA_RESERVED_SHARED STV_DEFAULT"
__nv_reservedSMEM_offset_0_alias:
	.zero		0
	.zero		64


//--------------------- .nv.constant0._Z10kernel_mmmPfS_S_i --------------------------
	.section	.nv.constant0._Z10kernel_mmmPfS_S_i,"a",@progbits
	.sectionflags	@""
	.align	4
.nv.constant0._Z10kernel_mmmPfS_S_i:
	.zero		924


//--------------------- SYMBOLS --------------------------

	.type		.nv.reservedSmem.offset0,@object
	.size		.nv.reservedSmem.offset0,0x4
